//
// Generated by NVIDIA NVVM Compiler
//
// Compiler Build ID: CL-36424714
// Cuda compilation tools, release 13.0, V13.0.88
// Based on NVVM 20.0.0
//

.version 9.0
.target sm_100
.address_size 64

	// .globl	_Z11stub_kernelv

.visible .entry _Z11stub_kernelv()
{


	ret;

}


// ===== COMPILED SASS (sm_100) =====

	.target	sm_100

	.elftype	@"ET_EXEC"


//--------------------- .note.nv.tkinfo           --------------------------
	.section	.note.nv.tkinfo,"",@"SHT_NOTE"
	.sectionflags	@"SHF_NOTE_NV_TKINFO"
	.tkinfo
        /*0018*/ 	.word	0x00000002
        /*0030*/ 	.string	""
        /*0030*/ 	.string	"ptxas"
        /*0030*/ 	.string	"Cuda compilation tools, release 13.0, V13.0.88"
        /*0030*/ 	.string	"Build cuda_13.0.r13.0/compiler.36424714_0"
        /*0030*/ 	.string	"-arch sm_100 -m 64 "



//--------------------- .note.nv.cuinfo           --------------------------
	.section	.note.nv.cuinfo,"",@"SHT_NOTE"
	.sectionflags	@"SHF_NOTE_NV_CUINFO"
        /*0018*/ 	.short	0x0002
        /*001a*/ 	.short	0x0064
        /*001c*/ 	.short	0x0082
	.zero		2


//--------------------- .nv.info                  --------------------------
	.section	.nv.info,"",@"SHT_CUDA_INFO"
	.align	4


	//----- nvinfo : EIATTR_REGCOUNT
	.align		4
        /*0000*/ 	.byte	0x04, 0x2f
        /*0002*/ 	.short	(.L_1 - .L_0)
	.align		4
.L_0:
        /*0004*/ 	.word	index@(_Z11stub_kernelv)
        /*0008*/ 	.word	0x00000004


	//----- nvinfo : EIATTR_FRAME_SIZE
	.align		4
.L_1:
        /*000c*/ 	.byte	0x04, 0x11
        /*000e*/ 	.short	(.L_3 - .L_2)
	.align		4
.L_2:
        /*0010*/ 	.word	index@(_Z11stub_kernelv)
        /*0014*/ 	.word	0x00000000


	//----- nvinfo : EIATTR_MIN_STACK_SIZE
	.align		4
.L_3:
        /*0018*/ 	.byte	0x04, 0x12
        /*001a*/ 	.short	(.L_5 - .L_4)
	.align		4
.L_4:
        /*001c*/ 	.word	index@(_Z11stub_kernelv)
        /*0020*/ 	.word	0x00000000
.L_5:


//--------------------- .nv.compat                --------------------------
	.section	.nv.compat,"",@"SHT_CUDA_COMPAT_INFO"
	.align	4
        /*0000*/ 	.byte	0x02, 0x09, 0x00, 0x00, 0x02, 0x02, 0x01, 0x00, 0x02, 0x05, 0x05, 0x00, 0x03, 0x07, 0x01, 0x01
        /*0010*/ 	.byte	0x02, 0x03, 0x00, 0x00, 0x02, 0x06, 0x01, 0x00, 0x04, 0x0b, 0x08, 0x00, 0x09, 0x00, 0x00, 0x00
        /*0020*/ 	.byte	0x00, 0x00, 0x00, 0x00


//--------------------- .nv.info._Z11stub_kernelv --------------------------
	.section	.nv.info._Z11stub_kernelv,"",@"SHT_CUDA_INFO"
	.sectionflags	@""
	.align	4


	//----- nvinfo : EIATTR_CUDA_API_VERSION
	.align		4
        /*0000*/ 	.byte	0x04, 0x37
        /*0002*/ 	.short	(.L_7 - .L_6)
.L_6:
        /*0004*/ 	.word	0x00000082


	//----- nvinfo : EIATTR_SPARSE_MMA_MASK
	.align		4
.L_7:
        /*0008*/ 	.byte	0x03, 0x50
        /*000a*/ 	.short	0x0000


	//----- nvinfo : EIATTR_MAXREG_COUNT
	.align		4
        /*000c*/ 	.byte	0x03, 0x1b
        /*000e*/ 	.short	0x00ff


	//----- nvinfo : EIATTR_MERCURY_ISA_VERSION
	.align		4
        /*0010*/ 	.byte	0x03, 0x5f
        /*0012*/ 	.short	0x0101


	//----- nvinfo : EIATTR_VRC_CTA_INIT_COUNT
	.align		4
        /*0014*/ 	.byte	0x02, 0x4a
	.zero		1
	.zero		1


	//----- nvinfo : EIATTR_EXIT_INSTR_OFFSETS
	.align		4
        /*0018*/ 	.byte	0x04, 0x1c
        /*001a*/ 	.short	(.L_9 - .L_8)


	//   ....[0]....
.L_8:
        /*001c*/ 	.word	0x00000010


	//----- nvinfo : EIATTR_SW_WAR
	.align		4
.L_9:
        /*0020*/ 	.byte	0x04, 0x36
        /*0022*/ 	.short	(.L_11 - .L_10)
.L_10:
        /*0024*/ 	.word	0x00000008
.L_11:


//--------------------- .nv.callgraph             --------------------------
	.section	.nv.callgraph,"",@"SHT_CUDA_CALLGRAPH"
	.align	4
	.sectionentsize	8
	.align		4
        /*0000*/ 	.word	0x00000000
	.align		4
        /*0004*/ 	.word	0xffffffff
	.align		4
        /*0008*/ 	.word	0x00000000
	.align		4
        /*000c*/ 	.word	0xfffffffe
	.align		4
        /*0010*/ 	.word	0x00000000
	.align		4
        /*0014*/ 	.word	0xfffffffd
	.align		4
        /*0018*/ 	.word	0x00000000
	.align		4
        /*001c*/ 	.word	0xfffffffc


//--------------------- .text._Z11stub_kernelv    --------------------------
	.section	.text._Z11stub_kernelv,"ax",@progbits
	.align	128
        .global         _Z11stub_kernelv
        .type           _Z11stub_kernelv,@function
        .size           _Z11stub_kernelv,(.L_x_1 - _Z11stub_kernelv)
        .other          _Z11stub_kernelv,@"STO_CUDA_ENTRY STV_DEFAULT"
_Z11stub_kernelv:
.text._Z11stub_kernelv:
[----:B------:R-:W-:Y:S01]  /*0000*/  LDC R1, c[0x0][0x37c] ;  /* 0x0000df00ff017b82 */ /* 0x000fe20000000800 */
[----:B------:R-:W-:Y:S05]  /*0010*/  EXIT ;  /* 0x000000000000794d */ /* 0x000fea0003800000 */
.L_x_0:
[----:B------:R-:W-:-:S00]  /*0020*/  BRA `(.L_x_0) ;  /* 0xfffffffc00fc7947 */ /* 0x000fc0000383ffff */
[----:B------:R-:W-:-:S00]  /*0030*/  NOP ;  /* 0x0000000000007918 */ /* 0x000fc00000000000 */
        /* <DEDUP_REMOVED lines=12> */
.L_x_1:


//--------------------- .nv.shared.reserved.0     --------------------------
	.section	.nv.shared.reserved.0,"aw",@nobits
	.weak		__nv_reservedSMEM_offset_0_alias
	.size		__nv_reservedSMEM_offset_0_alias, 0, 64
	.other		__nv_reservedSMEM_offset_0_alias,@"STO_CUDA_RESERVED_SHARED STV_DEFAULT"
__nv_reservedSMEM_offset_0_alias:
	.zero		0
	.zero		64


//--------------------- .nv.constant0._Z11stub_kernelv --------------------------
	.section	.nv.constant0._Z11stub_kernelv,"a",@progbits
	.sectionflags	@""
	.align	4
.nv.constant0._Z11stub_kernelv:
	.zero		896


//--------------------- SYMBOLS --------------------------

	.type		.nv.reservedSmem.offset0,@object
	.size		.nv.reservedSmem.offset0,0x4
